	.headerflags	@"EF_CUDA_TEXMODE_UNIFIED EF_CUDA_64BIT_ADDRESS EF_CUDA_ACCELERATORS EF_CUDA_SM90 EF_CUDA_VIRTUAL_SM(EF_CUDA_SM90)"
	.elftype	@"ET_EXEC"


//--------------------- .nv.info                  --------------------------
	.section	.nv.info,"",@"SHT_CUDA_INFO"
	.align	4


	//----- nvinfo : EIATTR_REGCOUNT
	.align		4
        /*0000*/ 	.byte	0x04, 0x2f
        /*0002*/ 	.short	(.L_1 - .L_0)
	.align		4
.L_0:
        /*0004*/ 	.word	index@(triton_poi_fused__prelu_kernel_add_mul_1)
        /*0008*/ 	.word	0x00000014


	//----- nvinfo : EIATTR_MIN_STACK_SIZE
	.align		4
.L_1:
        /*000c*/ 	.byte	0x04, 0x12
        /*000e*/ 	.short	(.L_3 - .L_2)
	.align		4
.L_2:
        /*0010*/ 	.word	index@(triton_poi_fused__prelu_kernel_add_mul_1)
        /*0014*/ 	.word	0x00000000


	//----- nvinfo : EIATTR_FRAME_SIZE
	.align		4
.L_3:
        /*0018*/ 	.byte	0x04, 0x11
        /*001a*/ 	.short	(.L_5 - .L_4)
	.align		4
.L_4:
        /*001c*/ 	.word	index@(triton_poi_fused__prelu_kernel_add_mul_1)
        /*0020*/ 	.word	0x00000000


	//----- nvinfo : EIATTR_MIN_STACK_SIZE
	.align		4
.L_5:
        /*0024*/ 	.byte	0x04, 0x12
        /*0026*/ 	.short	(.L_7 - .L_6)
	.align		4
.L_6:
        /*0028*/ 	.word	index@(triton_poi_fused__prelu_kernel_add_mul_1)
        /*002c*/ 	.word	0x00000000
.L_7:


//--------------------- .nv.info.triton_poi_fused__prelu_kernel_add_mul_1 --------------------------
	.section	.nv.info.triton_poi_fused__prelu_kernel_add_mul_1,"",@"SHT_CUDA_INFO"
	.sectionflags	@""
	.align	4


	//----- nvinfo : EIATTR_CUDA_API_VERSION
	.align		4
        /*0000*/ 	.byte	0x04, 0x37
        /*0002*/ 	.short	(.L_9 - .L_8)
.L_8:
        /*0004*/ 	.word	0x0000007c


	//----- nvinfo : EIATTR_KPARAM_INFO
	.align		4
.L_9:
        /*0008*/ 	.byte	0x04, 0x17
        /*000a*/ 	.short	(.L_11 - .L_10)
.L_10:
        /*000c*/ 	.word	0x00000000
        /*0010*/ 	.short	0x0005
        /*0012*/ 	.short	0x0028
        /*0014*/ 	.byte	0x00, 0xf0, 0x11, 0x00


	//----- nvinfo : EIATTR_KPARAM_INFO
	.align		4
.L_11:
        /*0018*/ 	.byte	0x04, 0x17
        /*001a*/ 	.short	(.L_13 - .L_12)
.L_12:
        /*001c*/ 	.word	0x00000000
        /*0020*/ 	.short	0x0004
        /*0022*/ 	.short	0x0020
        /*0024*/ 	.byte	0x00, 0xf4, 0x21, 0x00


	//----- nvinfo : EIATTR_KPARAM_INFO
	.align		4
.L_13:
        /*0028*/ 	.byte	0x04, 0x17
        /*002a*/ 	.short	(.L_15 - .L_14)
.L_14:
        /*002c*/ 	.word	0x00000000
        /*0030*/ 	.short	0x0003
        /*0032*/ 	.short	0x0018
        /*0034*/ 	.byte	0x00, 0xf4, 0x21, 0x00


	//----- nvinfo : EIATTR_KPARAM_INFO
	.align		4
.L_15:
        /*0038*/ 	.byte	0x04, 0x17
        /*003a*/ 	.short	(.L_17 - .L_16)
.L_16:
        /*003c*/ 	.word	0x00000000
        /*0040*/ 	.short	0x0002
        /*0042*/ 	.short	0x0010
        /*0044*/ 	.byte	0x00, 0xf4, 0x21, 0x00


	//----- nvinfo : EIATTR_KPARAM_INFO
	.align		4
.L_17:
        /*0048*/ 	.byte	0x04, 0x17
        /*004a*/ 	.short	(.L_19 - .L_18)
.L_18:
        /*004c*/ 	.word	0x00000000
        /*0050*/ 	.short	0x0001
        /*0052*/ 	.short	0x0008
        /*0054*/ 	.byte	0x00, 0xf4, 0x21, 0x00


	//----- nvinfo : EIATTR_KPARAM_INFO
	.align		4
.L_19:
        /*0058*/ 	.byte	0x04, 0x17
        /*005a*/ 	.short	(.L_21 - .L_20)
.L_20:
        /*005c*/ 	.word	0x00000000
        /*0060*/ 	.short	0x0000
        /*0062*/ 	.short	0x0000
        /*0064*/ 	.byte	0x00, 0xf4, 0x21, 0x00


	//----- nvinfo : EIATTR_SPARSE_MMA_MASK
	.align		4
.L_21:
        /*0068*/ 	.byte	0x03, 0x50
        /*006a*/ 	.short	0x0000


	//----- nvinfo : EIATTR_MAXREG_COUNT
	.align		4
        /*006c*/ 	.byte	0x03, 0x1b
        /*006e*/ 	.short	0x00ff


	//----- nvinfo : EIATTR_EXIT_INSTR_OFFSETS
	.align		4
        /*0070*/ 	.byte	0x04, 0x1c
        /*0072*/ 	.short	(.L_23 - .L_22)


	//   ....[0]....
.L_22:
        /*0074*/ 	.word	0x00000260


	//   ....[1]....
        /*0078*/ 	.word	0x00000280


	//----- nvinfo : EIATTR_REQNTID
	.align		4
.L_23:
        /*007c*/ 	.byte	0x04, 0x10
        /*007e*/ 	.short	(.L_25 - .L_24)
.L_24:
        /*0080*/ 	.word	0x00000080
        /*0084*/ 	.word	0x00000001
        /*0088*/ 	.word	0x00000001


	//----- nvinfo : EIATTR_CBANK_PARAM_SIZE
	.align		4
.L_25:
        /*008c*/ 	.byte	0x03, 0x19
        /*008e*/ 	.short	0x002c


	//----- nvinfo : EIATTR_PARAM_CBANK
	.align		4
        /*0090*/ 	.byte	0x04, 0x0a
        /*0092*/ 	.short	(.L_27 - .L_26)
	.align		4
.L_26:
        /*0094*/ 	.word	index@(.nv.constant0.triton_poi_fused__prelu_kernel_add_mul_1)
        /*0098*/ 	.short	0x0210
        /*009a*/ 	.short	0x002c


	//----- nvinfo : EIATTR_SW_WAR
	.align		4
.L_27:
        /*009c*/ 	.byte	0x04, 0x36
        /*009e*/ 	.short	(.L_29 - .L_28)
.L_28:
        /*00a0*/ 	.word	0x00000008
.L_29:


//--------------------- .nv.callgraph             --------------------------
	.section	.nv.callgraph,"",@"SHT_CUDA_CALLGRAPH"
	.align	4
	.sectionentsize	8
	.align		4
        /*0000*/ 	.word	0x00000000
	.align		4
        /*0004*/ 	.word	0xffffffff
	.align		4
        /*0008*/ 	.word	0x00000000
	.align		4
        /*000c*/ 	.word	0xfffffffe
	.align		4
        /*0010*/ 	.word	0x00000000
	.align		4
        /*0014*/ 	.word	0xfffffffd
	.align		4
        /*0018*/ 	.word	0x00000000
	.align		4
        /*001c*/ 	.word	0xfffffffc


//--------------------- .text.triton_poi_fused__prelu_kernel_add_mul_1 --------------------------
	.section	.text.triton_poi_fused__prelu_kernel_add_mul_1,"ax",@progbits
	.align	128
        .global         triton_poi_fused__prelu_kernel_add_mul_1
        .type           triton_poi_fused__prelu_kernel_add_mul_1,@function
        .size           triton_poi_fused__prelu_kernel_add_mul_1,(.L_x_1 - triton_poi_fused__prelu_kernel_add_mul_1)
        .other          triton_poi_fused__prelu_kernel_add_mul_1,@"STO_CUDA_ENTRY STV_DEFAULT"
triton_poi_fused__prelu_kernel_add_mul_1:
.text.triton_poi_fused__prelu_kernel_add_mul_1:
[----:B------:R-:W0:Y:S01]  /*0000*/  LDC R1, c[0x0][0x28] ;  /* 0x00000a00ff017b82 */ /* 0x000e220000000800 */
[----:B------:R-:W1:Y:S07]  /*0010*/  S2R R0, SR_TID.X ;  /* 0x0000000000007919 */ /* 0x000e6e0000002100 */
[----:B------:R-:W2:Y:S01]  /*0020*/  LDC.64 R12, c[0x0][0x210] ;  /* 0x00008400ff0c7b82 */ /* 0x000ea20000000a00 */
[----:B------:R-:W-:Y:S01]  /*0030*/  CS2R R4, SRZ ;  /* 0x0000000000047805 */ /* 0x000fe2000001ff00 */
[----:B------:R-:W-:Y:S01]  /*0040*/  ULDC.64 UR4, c[0x0][0x208] ;  /* 0x0000820000047ab9 */ /* 0x000fe20000000a00 */
[----:B------:R-:W3:Y:S05]  /*0050*/  S2R R3, SR_CTAID.X ;  /* 0x0000000000037919 */ /* 0x000eea0000002500 */
[----:B------:R-:W4:Y:S08]  /*0060*/  LDC.64 R10, c[0x0][0x220] ;  /* 0x00008800ff0a7b82 */ /* 0x000f300000000a00 */
[----:B------:R-:W5:Y:S08]  /*0070*/  LDC.64 R8, c[0x0][0x218] ;  /* 0x00008600ff087b82 */ /* 0x000f700000000a00 */
[----:B------:R-:W4:Y:S01]  /*0080*/  LDC.64 R6, c[0x0][0x228] ;  /* 0x00008a00ff067b82 */ /* 0x000f220000000a00 */
[----:B-1----:R-:W-:-:S05]  /*0090*/  IMAD.SHL.U32 R0, R0, 0x2, RZ ;  /* 0x0000000200007824 */ /* 0x002fca00078e00ff */
[----:B------:R-:W-:Y:S01]  /*00a0*/  LOP3.LUT R0, R0, 0xfe, RZ, 0xc0, !PT ;  /* 0x000000fe00007812 */ /* 0x000fe200078ec0ff */
[----:B-----5:R1:W5:Y:S04]  /*00b0*/  LDG.E R17, desc[UR4][R8.64] ;  /* 0x0000000408117981 */ /* 0x020368000c1e1900 */
[----:B---3--:R-:W-:Y:S01]  /*00c0*/  IMAD R0, R3, 0x100, R0 ;  /* 0x0000010003007824 */ /* 0x008fe200078e0200 */
[----:B------:R-:W-:-:S03]  /*00d0*/  SHF.R.S32.HI R3, RZ, 0x17, R3 ;  /* 0x00000017ff037819 */ /* 0x000fc60000011403 */
[C---:B--2---:R-:W-:Y:S01]  /*00e0*/  IMAD.WIDE R12, R0.reuse, 0x4, R12 ;  /* 0x00000004000c7825 */ /* 0x044fe200078e020c */
[----:B------:R-:W-:Y:S02]  /*00f0*/  SGXT R3, R3, 0x1 ;  /* 0x000000010303781a */ /* 0x000fe40000000200 */
[C---:B------:R-:W-:Y:S01]  /*0100*/  ISETP.GE.AND P2, PT, R0.reuse, 0x100, PT ;  /* 0x000001000000780c */ /* 0x040fe20003f46270 */
[----:B----4-:R-:W-:Y:S01]  /*0110*/  IMAD.WIDE R10, R0, 0x4, R10 ;  /* 0x00000004000a7825 */ /* 0x010fe200078e020a */
[----:B------:R-:W-:Y:S02]  /*0120*/  LEA.HI R14, R3, R0, RZ, 0x4 ;  /* 0x00000000030e7211 */ /* 0x000fe400078f20ff */
[----:B------:R-:W-:Y:S01]  /*0130*/  CS2R R2, SRZ ;  /* 0x0000000000027805 */ /* 0x000fe2000001ff00 */
[----:B-1----:R-:W1:Y:S01]  /*0140*/  LDC.64 R8, c[0x0][0x230] ;  /* 0x00008c00ff087b82 */ /* 0x002e620000000a00 */
[----:B------:R-:W-:-:S04]  /*0150*/  SHF.R.S32.HI R14, RZ, 0x4, R14 ;  /* 0x00000004ff0e7819 */ /* 0x000fc8000001140e */
[----:B------:R-:W-:-:S03]  /*0160*/  LEA.HI R15, R14, R14, RZ, 0x2 ;  /* 0x0000000e0e0f7211 */ /* 0x000fc600078f10ff */
[----:B------:R-:W5:Y:S01]  /*0170*/  @!P2 LDG.E.64 R4, desc[UR4][R12.64] ;  /* 0x000000040c04a981 */ /* 0x000f62000c1e1b00 */
[----:B------:R-:W-:-:S03]  /*0180*/  LOP3.LUT R15, R15, 0xfffffffc, RZ, 0xc0, !PT ;  /* 0xfffffffc0f0f7812 */ /* 0x000fc600078ec0ff */
[----:B------:R-:W5:Y:S02]  /*0190*/  @!P2 LDG.E.64 R2, desc[UR4][R10.64] ;  /* 0x000000040a02a981 */ /* 0x000f64000c1e1b00 */
[----:B------:R-:W-:-:S04]  /*01a0*/  IMAD.IADD R15, R14, 0x1, -R15 ;  /* 0x000000010e0f7824 */ /* 0x000fc800078e0a0f */
[----:B0-----:R-:W-:Y:S01]  /*01b0*/  IMAD.WIDE R6, R15, 0x4, R6 ;  /* 0x000000040f067825 */ /* 0x001fe200078e0206 */
[----:B------:R-:W-:-:S06]  /*01c0*/  CS2R R14, SRZ ;  /* 0x00000000000e7805 */ /* 0x000fcc000001ff00 */
[----:B------:R-:W2:Y:S04]  /*01d0*/  @!P2 LDG.E.EL R15, desc[UR4][R6.64] ;  /* 0x00000004060fa981 */ /* 0x000ea8000c2e1900 */
[----:B------:R-:W3:Y:S01]  /*01e0*/  @!P2 LDG.E.EL R14, desc[UR4][R6.64] ;  /* 0x00000004060ea981 */ /* 0x000ee2000c2e1900 */
[C---:B-----5:R-:W-:Y:S01]  /*01f0*/  FFMA R4, R17.reuse, R4, R2 ;  /* 0x0000000411047223 */ /* 0x060fe20000000002 */
[----:B------:R-:W-:-:S04]  /*0200*/  FFMA R5, R17, R5, R3 ;  /* 0x0000000511057223 */ /* 0x000fc80000000003 */
[----:B------:R-:W-:Y:S02]  /*0210*/  FSETP.GT.AND P0, PT, R4, RZ, PT ;  /* 0x000000ff0400720b */ /* 0x000fe40003f04000 */
[----:B------:R-:W-:Y:S01]  /*0220*/  FSETP.GT.AND P1, PT, R5, RZ, PT ;  /* 0x000000ff0500720b */ /* 0x000fe20003f24000 */
[----:B-1----:R-:W-:-:S10]  /*0230*/  IMAD.WIDE R2, R0, 0x4, R8 ;  /* 0x0000000400027825 */ /* 0x002fd400078e0208 */
[----:B--2---:R-:W-:Y:S02]  /*0240*/  @!P0 FMUL R4, R4, R15 ;  /* 0x0000000f04048220 */ /* 0x004fe40000400000 */
[----:B---3--:R-:W-:Y:S01]  /*0250*/  @!P1 FMUL R5, R5, R14 ;  /* 0x0000000e05059220 */ /* 0x008fe20000400000 */
[----:B------:R-:W-:Y:S06]  /*0260*/  @P2 EXIT ;  /* 0x000000000000294d */ /* 0x000fec0003800000 */
[----:B------:R-:W-:Y:S01]  /*0270*/  STG.E.64 desc[UR4][R2.64], R4 ;  /* 0x0000000402007986 */ /* 0x000fe2000c101b04 */
[----:B------:R-:W-:Y:S05]  /*0280*/  EXIT ;  /* 0x000000000000794d */ /* 0x000fea0003800000 */
.L_x_0:
[----:B------:R-:W-:-:S00]  /*0290*/  BRA `(.L_x_0) ;  /* 0xfffffffc00fc7947 */ /* 0x000fc0000383ffff */
[----:B------:R-:W-:-:S00]  /*02a0*/  NOP ;  /* 0x0000000000007918 */ /* 0x000fc00000000000 */
        /* <DEDUP_REMOVED lines=13> */
.L_x_1:


//--------------------- .nv.constant0.triton_poi_fused__prelu_kernel_add_mul_1 --------------------------
	.section	.nv.constant0.triton_poi_fused__prelu_kernel_add_mul_1,"a",@progbits
	.sectionflags	@""
	.align	4
.nv.constant0.triton_poi_fused__prelu_kernel_add_mul_1:
	.zero		572
